//
// Generated by NVIDIA NVVM Compiler
//
// Compiler Build ID: CL-36424714
// Cuda compilation tools, release 13.0, V13.0.88
// Based on NVVM 20.0.0
//

.version 9.0
.target sm_100
.address_size 64

	// .globl	_Z18PerElement_AtimesBPiS_S_
.extern .func  (.param .b32 func_retval0) vprintf
(
	.param .b64 vprintf_param_0,
	.param .b64 vprintf_param_1
)
;
.global .attribute(.managed) .align 4 .b8 a[32];
.global .attribute(.managed) .align 4 .b8 b[32];
.global .attribute(.managed) .align 4 .b8 c[32];
// dataPerBlock has been demoted
.global .align 1 .b8 $str[16] = {115, 117, 98, 116, 111, 116, 97, 108, 32, 105, 115, 58, 32, 37, 100};

.visible .entry _Z18PerElement_AtimesBPiS_S_(
	.param .u64 .ptr .align 1 _Z18PerElement_AtimesBPiS_S__param_0,
	.param .u64 .ptr .align 1 _Z18PerElement_AtimesBPiS_S__param_1,
	.param .u64 .ptr .align 1 _Z18PerElement_AtimesBPiS_S__param_2
)
{
	.local .align 8 .b8 	__local_depot0[8];
	.reg .b64 	%SP;
	.reg .b64 	%SPL;
	.reg .pred 	%p<9>;
	.reg .b32 	%r<133>;
	.reg .b64 	%rd<17>;
	// demoted variable
	.shared .align 4 .b8 dataPerBlock[8];
	mov.u64 	%SPL, __local_depot0;
	cvta.local.u64 	%SP, %SPL;
	ld.param.u64 	%rd2, [_Z18PerElement_AtimesBPiS_S__param_0];
	ld.param.u64 	%rd3, [_Z18PerElement_AtimesBPiS_S__param_1];
	ld.param.u64 	%rd4, [_Z18PerElement_AtimesBPiS_S__param_2];
	cvta.to.global.u64 	%rd1, %rd2;
	cvta.to.global.u64 	%rd5, %rd4;
	cvta.to.global.u64 	%rd6, %rd3;
	mov.u32 	%r1, %ctaid.x;
	mov.u32 	%r2, %ntid.x;
	mov.u32 	%r38, %tid.x;
	mad.lo.s32 	%r39, %r1, %r2, %r38;
	mul.wide.s32 	%rd7, %r39, 4;
	add.s64 	%rd8, %rd6, %rd7;
	ld.global.u32 	%r40, [%rd8];
	add.s64 	%rd9, %rd5, %rd7;
	ld.global.u32 	%r41, [%rd9];
	mul.lo.s32 	%r42, %r41, %r40;
	add.s64 	%rd10, %rd1, %rd7;
	st.global.u32 	[%rd10], %r42;
	bar.sync 	0;
	ld.global.u32 	%r43, [%rd10];
	shl.b32 	%r44, %r38, 2;
	mov.u32 	%r45, dataPerBlock;
	add.s32 	%r46, %r45, %r44;
	st.shared.u32 	[%r46], %r43;
	and.b32  	%r3, %r2, 15;
	setp.lt.u32 	%p1, %r2, 16;
	mov.b32 	%r124, 0;
	mov.u32 	%r132, %r124;
	@%p1 bra 	$L__BB0_3;
	and.b32  	%r124, %r2, 2032;
	add.s32 	%r117, %r45, 32;
	and.b32  	%r50, %r2, -16;
	neg.s32 	%r118, %r50;
	mov.b32 	%r132, 0;
$L__BB0_2:
	.pragma "nounroll";
	ld.shared.u32 	%r51, [%r117+-32];
	add.s32 	%r52, %r51, %r132;
	ld.shared.u32 	%r53, [%r117+-28];
	add.s32 	%r54, %r53, %r52;
	ld.shared.u32 	%r55, [%r117+-24];
	add.s32 	%r56, %r55, %r54;
	ld.shared.u32 	%r57, [%r117+-20];
	add.s32 	%r58, %r57, %r56;
	ld.shared.u32 	%r59, [%r117+-16];
	add.s32 	%r60, %r59, %r58;
	ld.shared.u32 	%r61, [%r117+-12];
	add.s32 	%r62, %r61, %r60;
	ld.shared.u32 	%r63, [%r117+-8];
	add.s32 	%r64, %r63, %r62;
	ld.shared.u32 	%r65, [%r117+-4];
	add.s32 	%r66, %r65, %r64;
	ld.shared.u32 	%r67, [%r117];
	add.s32 	%r68, %r67, %r66;
	ld.shared.u32 	%r69, [%r117+4];
	add.s32 	%r70, %r69, %r68;
	ld.shared.u32 	%r71, [%r117+8];
	add.s32 	%r72, %r71, %r70;
	ld.shared.u32 	%r73, [%r117+12];
	add.s32 	%r74, %r73, %r72;
	ld.shared.u32 	%r75, [%r117+16];
	add.s32 	%r76, %r75, %r74;
	ld.shared.u32 	%r77, [%r117+20];
	add.s32 	%r78, %r77, %r76;
	ld.shared.u32 	%r79, [%r117+24];
	add.s32 	%r80, %r79, %r78;
	ld.shared.u32 	%r81, [%r117+28];
	add.s32 	%r132, %r81, %r80;
	add.s32 	%r118, %r118, 16;
	add.s32 	%r117, %r117, 64;
	setp.ne.s32 	%p2, %r118, 0;
	@%p2 bra 	$L__BB0_2;
$L__BB0_3:
	setp.eq.s32 	%p3, %r3, 0;
	@%p3 bra 	$L__BB0_12;
	and.b32  	%r15, %r2, 7;
	setp.lt.u32 	%p4, %r3, 8;
	@%p4 bra 	$L__BB0_6;
	shl.b32 	%r83, %r124, 2;
	add.s32 	%r85, %r45, %r83;
	ld.shared.u32 	%r86, [%r85];
	add.s32 	%r87, %r86, %r132;
	ld.shared.u32 	%r88, [%r85+4];
	add.s32 	%r89, %r88, %r87;
	ld.shared.u32 	%r90, [%r85+8];
	add.s32 	%r91, %r90, %r89;
	ld.shared.u32 	%r92, [%r85+12];
	add.s32 	%r93, %r92, %r91;
	ld.shared.u32 	%r94, [%r85+16];
	add.s32 	%r95, %r94, %r93;
	ld.shared.u32 	%r96, [%r85+20];
	add.s32 	%r97, %r96, %r95;
	ld.shared.u32 	%r98, [%r85+24];
	add.s32 	%r99, %r98, %r97;
	ld.shared.u32 	%r100, [%r85+28];
	add.s32 	%r132, %r100, %r99;
	add.s32 	%r124, %r124, 8;
$L__BB0_6:
	setp.eq.s32 	%p5, %r15, 0;
	@%p5 bra 	$L__BB0_12;
	and.b32  	%r21, %r2, 3;
	setp.lt.u32 	%p6, %r15, 4;
	@%p6 bra 	$L__BB0_9;
	shl.b32 	%r102, %r124, 2;
	add.s32 	%r104, %r45, %r102;
	ld.shared.u32 	%r105, [%r104];
	add.s32 	%r106, %r105, %r132;
	ld.shared.u32 	%r107, [%r104+4];
	add.s32 	%r108, %r107, %r106;
	ld.shared.u32 	%r109, [%r104+8];
	add.s32 	%r110, %r109, %r108;
	ld.shared.u32 	%r111, [%r104+12];
	add.s32 	%r132, %r111, %r110;
	add.s32 	%r124, %r124, 4;
$L__BB0_9:
	setp.eq.s32 	%p7, %r21, 0;
	@%p7 bra 	$L__BB0_12;
	shl.b32 	%r112, %r124, 2;
	add.s32 	%r130, %r45, %r112;
	neg.s32 	%r129, %r21;
$L__BB0_11:
	.pragma "nounroll";
	ld.shared.u32 	%r114, [%r130];
	add.s32 	%r132, %r114, %r132;
	add.s32 	%r130, %r130, 4;
	add.s32 	%r129, %r129, 1;
	setp.ne.s32 	%p8, %r129, 0;
	@%p8 bra 	$L__BB0_11;
$L__BB0_12:
	add.u64 	%rd11, %SP, 0;
	add.u64 	%rd12, %SPL, 0;
	st.local.u32 	[%rd12], %r132;
	mov.u64 	%rd13, $str;
	cvta.global.u64 	%rd14, %rd13;
	{ // callseq 0, 0
	.param .b64 param0;
	st.param.b64 	[param0], %rd14;
	.param .b64 param1;
	st.param.b64 	[param1], %rd11;
	.param .b32 retval0;
	call.uni (retval0), 
	vprintf, 
	(
	param0, 
	param1
	);
	ld.param.b32 	%r115, [retval0];
	} // callseq 0
	mul.wide.u32 	%rd15, %r1, 4;
	add.s64 	%rd16, %rd1, %rd15;
	st.global.u32 	[%rd16], %r132;
	ret;

}


// ===== COMPILED SASS (sm_100) =====

	.target	sm_100

	.elftype	@"ET_EXEC"


//--------------------- .note.nv.tkinfo           --------------------------
	.section	.note.nv.tkinfo,"",@"SHT_NOTE"
	.sectionflags	@"SHF_NOTE_NV_TKINFO"
	.tkinfo
        /*0018*/ 	.word	0x00000002
        /*0030*/ 	.string	""
        /*0030*/ 	.string	"ptxas"
        /*0030*/ 	.string	"Cuda compilation tools, release 13.0, V13.0.88"
        /*0030*/ 	.string	"Build cuda_13.0.r13.0/compiler.36424714_0"
        /*0030*/ 	.string	"-arch sm_100 -m 64 "



//--------------------- .note.nv.cuinfo           --------------------------
	.section	.note.nv.cuinfo,"",@"SHT_NOTE"
	.sectionflags	@"SHF_NOTE_NV_CUINFO"
        /*0018*/ 	.short	0x0002
        /*001a*/ 	.short	0x0064
        /*001c*/ 	.short	0x0082
	.zero		2


//--------------------- .nv.info                  --------------------------
	.section	.nv.info,"",@"SHT_CUDA_INFO"
	.align	4


	//----- nvinfo : EIATTR_REGCOUNT
	.align		4
        /*0000*/ 	.byte	0x04, 0x2f
        /*0002*/ 	.short	(.L_5 - .L_4)
	.align		4
.L_4:
        /*0004*/ 	.word	index@(_Z18PerElement_AtimesBPiS_S_)
        /*0008*/ 	.word	0x0000001e


	//----- nvinfo : EIATTR_FRAME_SIZE
	.align		4
.L_5:
        /*000c*/ 	.byte	0x04, 0x11
        /*000e*/ 	.short	(.L_7 - .L_6)
	.align		4
.L_6:
        /*0010*/ 	.word	index@(_Z18PerElement_AtimesBPiS_S_)
        /*0014*/ 	.word	0x00000008


	//----- nvinfo : EIATTR_MIN_STACK_SIZE
	.align		4
.L_7:
        /*0018*/ 	.byte	0x04, 0x12
        /*001a*/ 	.short	(.L_9 - .L_8)
	.align		4
.L_8:
        /*001c*/ 	.word	index@(_Z18PerElement_AtimesBPiS_S_)
        /*0020*/ 	.word	0x00000008
.L_9:


//--------------------- .nv.compat                --------------------------
	.section	.nv.compat,"",@"SHT_CUDA_COMPAT_INFO"
	.align	4
        /*0000*/ 	.byte	0x02, 0x09, 0x00, 0x00, 0x02, 0x02, 0x01, 0x00, 0x02, 0x05, 0x05, 0x00, 0x03, 0x07, 0x01, 0x01
        /*0010*/ 	.byte	0x02, 0x03, 0x00, 0x00, 0x02, 0x06, 0x01, 0x00, 0x04, 0x0b, 0x08, 0x00, 0x09, 0x00, 0x00, 0x00
        /*0020*/ 	.byte	0x00, 0x00, 0x00, 0x00


//--------------------- .nv.info._Z18PerElement_AtimesBPiS_S_ --------------------------
	.section	.nv.info._Z18PerElement_AtimesBPiS_S_,"",@"SHT_CUDA_INFO"
	.sectionflags	@""
	.align	4


	//----- nvinfo : EIATTR_CUDA_API_VERSION
	.align		4
        /*0000*/ 	.byte	0x04, 0x37
        /*0002*/ 	.short	(.L_11 - .L_10)
.L_10:
        /*0004*/ 	.word	0x00000082


	//----- nvinfo : EIATTR_KPARAM_INFO
	.align		4
.L_11:
        /*0008*/ 	.byte	0x04, 0x17
        /*000a*/ 	.short	(.L_13 - .L_12)
.L_12:
        /*000c*/ 	.word	0x00000000
        /*0010*/ 	.short	0x0002
        /*0012*/ 	.short	0x0010
        /*0014*/ 	.byte	0x00, 0xf5, 0x21, 0x00


	//----- nvinfo : EIATTR_KPARAM_INFO
	.align		4
.L_13:
        /*0018*/ 	.byte	0x04, 0x17
        /*001a*/ 	.short	(.L_15 - .L_14)
.L_14:
        /*001c*/ 	.word	0x00000000
        /*0020*/ 	.short	0x0001
        /*0022*/ 	.short	0x0008
        /*0024*/ 	.byte	0x00, 0xf5, 0x21, 0x00


	//----- nvinfo : EIATTR_KPARAM_INFO
	.align		4
.L_15:
        /*0028*/ 	.byte	0x04, 0x17
        /*002a*/ 	.short	(.L_17 - .L_16)
.L_16:
        /*002c*/ 	.word	0x00000000
        /*0030*/ 	.short	0x0000
        /*0032*/ 	.short	0x0000
        /*0034*/ 	.byte	0x00, 0xf5, 0x21, 0x00


	//----- nvinfo : EIATTR_SPARSE_MMA_MASK
	.align		4
.L_17:
        /*0038*/ 	.byte	0x03, 0x50
        /*003a*/ 	.short	0x0000


	//----- nvinfo : EIATTR_MAXREG_COUNT
	.align		4
        /*003c*/ 	.byte	0x03, 0x1b
        /*003e*/ 	.short	0x00ff


	//----- nvinfo : EIATTR_NUM_BARRIERS
	.align		4
        /*0040*/ 	.byte	0x02, 0x4c
        /*0042*/ 	.byte	0x01
	.zero		1


	//----- nvinfo : EIATTR_EXTERNS
	.align		4
        /*0044*/ 	.byte	0x04, 0x0f
        /*0046*/ 	.short	(.L_19 - .L_18)


	//   ....[0]....
	.align		4
.L_18:
        /*0048*/ 	.word	index@(vprintf)


	//----- nvinfo : EIATTR_MERCURY_ISA_VERSION
	.align		4
.L_19:
        /*004c*/ 	.byte	0x03, 0x5f
        /*004e*/ 	.short	0x0101


	//----- nvinfo : EIATTR_VRC_CTA_INIT_COUNT
	.align		4
        /*0050*/ 	.byte	0x02, 0x4a
	.zero		1
	.zero		1


	//----- nvinfo : EIATTR_SYSCALL_OFFSETS
	.align		4
        /*0054*/ 	.byte	0x04, 0x46
        /*0056*/ 	.short	(.L_21 - .L_20)


	//   ....[0]....
.L_20:
        /*0058*/ 	.word	0x000005d0


	//----- nvinfo : EIATTR_EXIT_INSTR_OFFSETS
	.align		4
.L_21:
        /*005c*/ 	.byte	0x04, 0x1c
        /*005e*/ 	.short	(.L_23 - .L_22)


	//   ....[0]....
.L_22:
        /*0060*/ 	.word	0x00000610


	//----- nvinfo : EIATTR_CBANK_PARAM_SIZE
	.align		4
.L_23:
        /*0064*/ 	.byte	0x03, 0x19
        /*0066*/ 	.short	0x0018


	//----- nvinfo : EIATTR_PARAM_CBANK
	.align		4
        /*0068*/ 	.byte	0x04, 0x0a
        /*006a*/ 	.short	(.L_25 - .L_24)
	.align		4
.L_24:
        /*006c*/ 	.word	index@(.nv.constant0._Z18PerElement_AtimesBPiS_S_)
        /*0070*/ 	.short	0x0380
        /*0072*/ 	.short	0x0018


	//----- nvinfo : EIATTR_SW_WAR
	.align		4
.L_25:
        /*0074*/ 	.byte	0x04, 0x36
        /*0076*/ 	.short	(.L_27 - .L_26)
.L_26:
        /*0078*/ 	.word	0x00000008
.L_27:


//--------------------- .nv.callgraph             --------------------------
	.section	.nv.callgraph,"",@"SHT_CUDA_CALLGRAPH"
	.align	4
	.sectionentsize	8
	.align		4
        /*0000*/ 	.word	0x00000000
	.align		4
        /*0004*/ 	.word	0xffffffff
	.align		4
        /*0008*/ 	.word	index@(_Z18PerElement_AtimesBPiS_S_)
	.align		4
        /*000c*/ 	.word	index@(vprintf)
	.align		4
        /*0010*/ 	.word	0x00000000
	.align		4
        /*0014*/ 	.word	0xfffffffe
	.align		4
        /*0018*/ 	.word	0x00000000
	.align		4
        /*001c*/ 	.word	0xfffffffd
	.align		4
        /*0020*/ 	.word	0x00000000
	.align		4
        /*0024*/ 	.word	0xfffffffc


//--------------------- .nv.constant4             --------------------------
	.section	.nv.constant4,"a",@progbits
	.align	8
	.align		8
.nv.constant4:
        /*0000*/ 	.dword	vprintf
	.align		8
        /*0008*/ 	.dword	a
	.align		8
        /*0010*/ 	.dword	b
	.align		8
        /*0018*/ 	.dword	c
	.align		8
        /*0020*/ 	.dword	$str


//--------------------- .text._Z18PerElement_AtimesBPiS_S_ --------------------------
	.section	.text._Z18PerElement_AtimesBPiS_S_,"ax",@progbits
	.align	128
        .global         _Z18PerElement_AtimesBPiS_S_
        .type           _Z18PerElement_AtimesBPiS_S_,@function
        .size           _Z18PerElement_AtimesBPiS_S_,(.L_x_7 - _Z18PerElement_AtimesBPiS_S_)
        .other          _Z18PerElement_AtimesBPiS_S_,@"STO_CUDA_ENTRY STV_DEFAULT"
_Z18PerElement_AtimesBPiS_S_:
.text._Z18PerElement_AtimesBPiS_S_:
[----:B------:R-:W0:Y:S01]  /*0000*/  LDC R1, c[0x0][0x37c] ;  /* 0x0000df00ff017b82 */ /* 0x000e220000000800 */
[----:B------:R-:W1:Y:S01]  /*0010*/  S2R R16, SR_CTAID.X ;  /* 0x0000000000107919 */ /* 0x000e620000002500 */
[----:B------:R-:W2:Y:S06]  /*0020*/  LDCU UR5, c[0x0][0x2fc] ;  /* 0x00005f80ff0577ac */ /* 0x000eac0008000800 */
[----:B------:R-:W1:Y:S01]  /*0030*/  LDC R3, c[0x0][0x360] ;  /* 0x0000d800ff037b82 */ /* 0x000e620000000800 */
[----:B0-----:R-:W-:Y:S01]  /*0040*/  VIADD R1, R1, 0xfffffff8 ;  /* 0xfffffff801017836 */ /* 0x001fe20000000000 */
[----:B------:R-:W1:Y:S01]  /*0050*/  S2R R2, SR_TID.X ;  /* 0x0000000000027919 */ /* 0x000e620000002100 */
[----:B------:R-:W0:Y:S05]  /*0060*/  LDCU.64 UR36, c[0x0][0x358] ;  /* 0x00006b00ff2477ac */ /* 0x000e2a0008000a00 */
[----:B------:R-:W3:Y:S08]  /*0070*/  LDC.64 R4, c[0x0][0x388] ;  /* 0x0000e200ff047b82 */ /* 0x000ef00000000a00 */
[----:B------:R-:W4:Y:S08]  /*0080*/  LDC.64 R6, c[0x0][0x390] ;  /* 0x0000e400ff067b82 */ /* 0x000f300000000a00 */
[----:B------:R-:W5:Y:S01]  /*0090*/  LDC.64 R8, c[0x0][0x380] ;  /* 0x0000e000ff087b82 */ /* 0x000f620000000a00 */
[----:B-1----:R-:W-:-:S04]  /*00a0*/  IMAD R11, R16, R3, R2 ;  /* 0x00000003100b7224 */ /* 0x002fc800078e0202 */
[----:B---3--:R-:W-:-:S04]  /*00b0*/  IMAD.WIDE R4, R11, 0x4, R4 ;  /* 0x000000040b047825 */ /* 0x008fc800078e0204 */
[C---:B----4-:R-:W-:Y:S02]  /*00c0*/  IMAD.WIDE R6, R11.reuse, 0x4, R6 ;  /* 0x000000040b067825 */ /* 0x050fe400078e0206 */
[----:B0-----:R-:W3:Y:S04]  /*00d0*/  LDG.E R4, desc[UR36][R4.64] ;  /* 0x0000002404047981 */ /* 0x001ee8000c1e1900 */
[----:B------:R-:W3:Y:S01]  /*00e0*/  LDG.E R7, desc[UR36][R6.64] ;  /* 0x0000002406077981 */ /* 0x000ee2000c1e1900 */
[----:B-----5:R-:W-:Y:S01]  /*00f0*/  IMAD.WIDE R8, R11, 0x4, R8 ;  /* 0x000000040b087825 */ /* 0x020fe200078e0208 */
[----:B------:R-:W0:Y:S03]  /*0100*/  S2R R13, SR_CgaCtaId ;  /* 0x00000000000d7919 */ /* 0x000e260000008800 */
[----:B---3--:R-:W-:-:S05]  /*0110*/  IMAD R11, R4, R7, RZ ;  /* 0x00000007040b7224 */ /* 0x008fca00078e02ff */
[----:B------:R1:W-:Y:S01]  /*0120*/  STG.E desc[UR36][R8.64], R11 ;  /* 0x0000000b08007986 */ /* 0x0003e2000c101924 */
[----:B------:R-:W-:Y:S06]  /*0130*/  BAR.SYNC.DEFER_BLOCKING 0x0 ;  /* 0x0000000000007b1d */ /* 0x000fec0000010000 */
[----:B------:R-:W3:Y:S01]  /*0140*/  LDG.E R10, desc[UR36][R8.64] ;  /* 0x00000024080a7981 */ /* 0x000ee2000c1e1900 */
[----:B------:R-:W-:Y:S01]  /*0150*/  MOV R0, 0x400 ;  /* 0x0000040000007802 */ /* 0x000fe20000000f00 */
[----:B------:R-:W4:Y:S01]  /*0160*/  LDCU UR4, c[0x0][0x2f8] ;  /* 0x00005f00ff0477ac */ /* 0x000f220008000800 */
[----:B------:R-:W-:-:S02]  /*0170*/  ISETP.GE.U32.AND P2, PT, R3, 0x10, PT ;  /* 0x000000100300780c */ /* 0x000fc40003f46070 */
[----:B0-----:R-:W-:Y:S01]  /*0180*/  LEA R5, R13, R0, 0x18 ;  /* 0x000000000d057211 */ /* 0x001fe200078ec0ff */
[----:B------:R-:W-:Y:S01]  /*0190*/  IMAD.MOV.U32 R0, RZ, RZ, RZ ;  /* 0x000000ffff007224 */ /* 0x000fe200078e00ff */
[----:B------:R-:W-:-:S03]  /*01a0*/  LOP3.LUT R4, R3, 0xf, RZ, 0xc0, !PT ;  /* 0x0000000f03047812 */ /* 0x000fc600078ec0ff */
[----:B------:R-:W-:Y:S01]  /*01b0*/  IMAD R7, R2, 0x4, R5 ;  /* 0x0000000402077824 */ /* 0x000fe200078e0205 */
[----:B------:R-:W-:Y:S01]  /*01c0*/  ISETP.NE.AND P1, PT, R4, RZ, PT ;  /* 0x000000ff0400720c */ /* 0x000fe20003f25270 */
[----:B------:R-:W-:Y:S01]  /*01d0*/  IMAD.MOV.U32 R2, RZ, RZ, RZ ;  /* 0x000000ffff027224 */ /* 0x000fe200078e00ff */
[----:B----4-:R-:W-:Y:S02]  /*01e0*/  IADD3 R6, P0, PT, R1, UR4, RZ ;  /* 0x0000000401067c10 */ /* 0x010fe4000ff1e0ff */
[----:B---3--:R1:W-:Y:S01]  /*01f0*/  STS [R7], R10 ;  /* 0x0000000a07007388 */ /* 0x0083e20000000800 */
[----:B--2---:R-:W-:Y:S10]  /*0200*/  @!P2 BRA `(.L_x_0) ;  /* 0x000000000054a947 */ /* 0x004ff40003800000 */
[----:B------:R-:W-:Y:S01]  /*0210*/  LOP3.LUT R17, R3, 0xfffffff0, RZ, 0xc0, !PT ;  /* 0xfffffff003117812 */ /* 0x000fe200078ec0ff */
[----:B-1----:R-:W-:Y:S01]  /*0220*/  VIADD R7, R5, 0x20 ;  /* 0x0000002005077836 */ /* 0x002fe20000000000 */
[----:B------:R-:W-:Y:S01]  /*0230*/  LOP3.LUT R0, R3, 0x7f0, RZ, 0xc0, !PT ;  /* 0x000007f003007812 */ /* 0x000fe200078ec0ff */
[----:B------:R-:W-:Y:S02]  /*0240*/  IMAD.MOV.U32 R2, RZ, RZ, RZ ;  /* 0x000000ffff027224 */ /* 0x000fe400078e00ff */
[----:B------:R-:W-:-:S07]  /*0250*/  IMAD.MOV R17, RZ, RZ, -R17 ;  /* 0x000000ffff117224 */ /* 0x000fce00078e0a11 */
.L_x_1:
[----:B------:R-:W0:Y:S01]  /*0260*/  LDS.128 R8, [R7+-0x20] ;  /* 0xffffe00007087984 */ /* 0x000e220000000c00 */
[----:B------:R-:W-:-:S03]  /*0270*/  VIADD R17, R17, 0x10 ;  /* 0x0000001011117836 */ /* 0x000fc60000000000 */
[----:B------:R-:W1:Y:S02]  /*0280*/  LDS.128 R12, [R7+-0x10] ;  /* 0xfffff000070c7984 */ /* 0x000e640000000c00 */
[----:B------:R-:W-:Y:S02]  /*0290*/  ISETP.NE.AND P2, PT, R17, RZ, PT ;  /* 0x000000ff1100720c */ /* 0x000fe40003f45270 */
[----:B------:R-:W2:Y:S04]  /*02a0*/  LDS.128 R20, [R7] ;  /* 0x0000000007147984 */ /* 0x000ea80000000c00 */
[----:B------:R3:W4:Y:S02]  /*02b0*/  LDS.128 R24, [R7+0x10] ;  /* 0x0000100007187984 */ /* 0x0007240000000c00 */
[----:B---3--:R-:W-:Y:S01]  /*02c0*/  VIADD R7, R7, 0x40 ;  /* 0x0000004007077836 */ /* 0x008fe20000000000 */
[----:B0-----:R-:W-:-:S04]  /*02d0*/  IADD3 R8, PT, PT, R9, R8, R2 ;  /* 0x0000000809087210 */ /* 0x001fc80007ffe002 */
[----:B------:R-:W-:-:S04]  /*02e0*/  IADD3 R8, PT, PT, R11, R10, R8 ;  /* 0x0000000a0b087210 */ /* 0x000fc80007ffe008 */
[----:B-1----:R-:W-:-:S04]  /*02f0*/  IADD3 R8, PT, PT, R13, R12, R8 ;  /* 0x0000000c0d087210 */ /* 0x002fc80007ffe008 */
[----:B------:R-:W-:-:S04]  /*0300*/  IADD3 R8, PT, PT, R15, R14, R8 ;  /* 0x0000000e0f087210 */ /* 0x000fc80007ffe008 */
[----:B--2---:R-:W-:-:S04]  /*0310*/  IADD3 R8, PT, PT, R21, R20, R8 ;  /* 0x0000001415087210 */ /* 0x004fc80007ffe008 */
[----:B------:R-:W-:-:S04]  /*0320*/  IADD3 R8, PT, PT, R23, R22, R8 ;  /* 0x0000001617087210 */ /* 0x000fc80007ffe008 */
[----:B----4-:R-:W-:-:S04]  /*0330*/  IADD3 R8, PT, PT, R25, R24, R8 ;  /* 0x0000001819087210 */ /* 0x010fc80007ffe008 */
[----:B------:R-:W-:Y:S01]  /*0340*/  IADD3 R2, PT, PT, R27, R26, R8 ;  /* 0x0000001a1b027210 */ /* 0x000fe20007ffe008 */
[----:B------:R-:W-:Y:S06]  /*0350*/  @P2 BRA `(.L_x_1) ;  /* 0xfffffffc00c02947 */ /* 0x000fec000383ffff */
.L_x_0:
[----:B-1----:R-:W-:Y:S01]  /*0360*/  IMAD.X R7, RZ, RZ, UR5, P0 ;  /* 0x00000005ff077e24 */ /* 0x002fe200080e06ff */
[----:B------:R-:W-:Y:S06]  /*0370*/  @!P1 BRA `(.L_x_2) ;  /* 0x0000000000789947 */ /* 0x000fec0003800000 */
[----:B------:R-:W-:Y:S02]  /*0380*/  ISETP.GE.U32.AND P0, PT, R4, 0x8, PT ;  /* 0x000000080400780c */ /* 0x000fe40003f06070 */
[----:B------:R-:W-:-:S04]  /*0390*/  LOP3.LUT R17, R3, 0x7, RZ, 0xc0, !PT ;  /* 0x0000000703117812 */ /* 0x000fc800078ec0ff */
[----:B------:R-:W-:-:S07]  /*03a0*/  ISETP.NE.AND P1, PT, R17, RZ, PT ;  /* 0x000000ff1100720c */ /* 0x000fce0003f25270 */
[----:B------:R-:W-:Y:S06]  /*03b0*/  @!P0 BRA `(.L_x_3) ;  /* 0x0000000000208947 */ /* 0x000fec0003800000 */
[C---:B------:R-:W-:Y:S02]  /*03c0*/  IMAD R4, R0.reuse, 0x4, R5 ;  /* 0x0000000400047824 */ /* 0x040fe400078e0205 */
[----:B------:R-:W-:-:S03]  /*03d0*/  VIADD R0, R0, 0x8 ;  /* 0x0000000800007836 */ /* 0x000fc60000000000 */
[----:B------:R-:W0:Y:S04]  /*03e0*/  LDS.128 R8, [R4] ;  /* 0x0000000004087984 */ /* 0x000e280000000c00 */
[----:B------:R-:W1:Y:S01]  /*03f0*/  LDS.128 R12, [R4+0x10] ;  /* 0x00001000040c7984 */ /* 0x000e620000000c00 */
[----:B0-----:R-:W-:-:S04]  /*0400*/  IADD3 R8, PT, PT, R9, R8, R2 ;  /* 0x0000000809087210 */ /* 0x001fc80007ffe002 */
[----:B------:R-:W-:-:S04]  /*0410*/  IADD3 R8, PT, PT, R11, R10, R8 ;  /* 0x0000000a0b087210 */ /* 0x000fc80007ffe008 */
[----:B-1----:R-:W-:-:S04]  /*0420*/  IADD3 R8, PT, PT, R13, R12, R8 ;  /* 0x0000000c0d087210 */ /* 0x002fc80007ffe008 */
[----:B------:R-:W-:-:S07]  /*0430*/  IADD3 R2, PT, PT, R15, R14, R8 ;  /* 0x0000000e0f027210 */ /* 0x000fce0007ffe008 */
.L_x_3:
[----:B------:R-:W-:Y:S05]  /*0440*/  @!P1 BRA `(.L_x_2) ;  /* 0x0000000000449947 */ /* 0x000fea0003800000 */
[----:B------:R-:W-:Y:S02]  /*0450*/  ISETP.GE.U32.AND P0, PT, R17, 0x4, PT ;  /* 0x000000041100780c */ /* 0x000fe40003f06070 */
[----:B------:R-:W-:-:S04]  /*0460*/  LOP3.LUT R3, R3, 0x3, RZ, 0xc0, !PT ;  /* 0x0000000303037812 */ /* 0x000fc800078ec0ff */
[----:B------:R-:W-:-:S07]  /*0470*/  ISETP.NE.AND P1, PT, R3, RZ, PT ;  /* 0x000000ff0300720c */ /* 0x000fce0003f25270 */
[C---:B------:R-:W-:Y:S02]  /*0480*/  @P0 IMAD R8, R0.reuse, 0x4, R5 ;  /* 0x0000000400080824 */ /* 0x040fe400078e0205 */
[----:B------:R-:W-:-:S04]  /*0490*/  @P0 VIADD R0, R0, 0x4 ;  /* 0x0000000400000836 */ /* 0x000fc80000000000 */
[----:B------:R-:W0:Y:S02]  /*04a0*/  @P0 LDS.128 R8, [R8] ;  /* 0x0000000008080984 */ /* 0x000e240000000c00 */
[----:B0-----:R-:W-:-:S04]  /*04b0*/  @P0 IADD3 R9, PT, PT, R9, R8, R2 ;  /* 0x0000000809090210 */ /* 0x001fc80007ffe002 */
[----:B------:R-:W-:Y:S01]  /*04c0*/  @P0 IADD3 R2, PT, PT, R11, R10, R9 ;  /* 0x0000000a0b020210 */ /* 0x000fe20007ffe009 */
[----:B------:R-:W-:Y:S06]  /*04d0*/  @!P1 BRA `(.L_x_2) ;  /* 0x0000000000209947 */ /* 0x000fec0003800000 */
[----:B------:R-:W-:Y:S02]  /*04e0*/  IMAD R0, R0, 0x4, R5 ;  /* 0x0000000400007824 */ /* 0x000fe400078e0205 */
[----:B------:R-:W-:-:S07]  /*04f0*/  IMAD.MOV R3, RZ, RZ, -R3 ;  /* 0x000000ffff037224 */ /* 0x000fce00078e0a03 */
.L_x_4:
[----:B------:R0:W1:Y:S01]  /*0500*/  LDS R5, [R0] ;  /* 0x0000000000057984 */ /* 0x0000620000000800 */
[----:B------:R-:W-:-:S05]  /*0510*/  VIADD R3, R3, 0x1 ;  /* 0x0000000103037836 */ /* 0x000fca0000000000 */
[----:B------:R-:W-:Y:S01]  /*0520*/  ISETP.NE.AND P0, PT, R3, RZ, PT ;  /* 0x000000ff0300720c */ /* 0x000fe20003f05270 */
[----:B0-----:R-:W-:Y:S02]  /*0530*/  VIADD R0, R0, 0x4 ;  /* 0x0000000400007836 */ /* 0x001fe40000000000 */
[----:B-1----:R-:W-:-:S10]  /*0540*/  IMAD.IADD R2, R5, 0x1, R2 ;  /* 0x0000000105027824 */ /* 0x002fd400078e0202 */
[----:B------:R-:W-:Y:S05]  /*0550*/  @P0 BRA `(.L_x_4) ;  /* 0xfffffffc00e80947 */ /* 0x000fea000383ffff */
.L_x_2:
[----:B------:R-:W-:Y:S01]  /*0560*/  MOV R0, 0x0 ;  /* 0x0000000000007802 */ /* 0x000fe20000000f00 */
[----:B------:R0:W-:Y:S01]  /*0570*/  STL [R1], R2 ;  /* 0x0000000201007387 */ /* 0x0001e20000100800 */
[----:B------:R-:W1:Y:S02]  /*0580*/  LDCU.64 UR4, c[0x4][0x20] ;  /* 0x01000400ff0477ac */ /* 0x000e640008000a00 */
[----:B------:R0:W2:Y:S01]  /*0590*/  LDC.64 R8, c[0x4][R0] ;  /* 0x0100000000087b82 */ /* 0x0000a20000000a00 */
[----:B-1----:R-:W-:Y:S02]  /*05a0*/  IMAD.U32 R4, RZ, RZ, UR4 ;  /* 0x00000004ff047e24 */ /* 0x002fe4000f8e00ff */
[----:B0-----:R-:W-:-:S07]  /*05b0*/  IMAD.U32 R5, RZ, RZ, UR5 ;  /* 0x00000005ff057e24 */ /* 0x001fce000f8e00ff */
[----:B------:R-:W-:-:S07]  /*05c0*/  LEPC R20, `(.L_x_5) ;  /* 0x000000001014794e */ /* 0x000fce0000000000 */
[----:B--2---:R-:W-:Y:S05]  /*05d0*/  CALL.ABS.NOINC R8 ;  /* 0x0000000008007343 */ /* 0x004fea0003c00000 */
.L_x_5:
[----:B------:R-:W0:Y:S02]  /*05e0*/  LDC.64 R4, c[0x0][0x380] ;  /* 0x0000e000ff047b82 */ /* 0x000e240000000a00 */
[----:B0-----:R-:W-:-:S05]  /*05f0*/  IMAD.WIDE.U32 R16, R16, 0x4, R4 ;  /* 0x0000000410107825 */ /* 0x001fca00078e0004 */
[----:B------:R-:W-:Y:S01]  /*0600*/  STG.E desc[UR36][R16.64], R2 ;  /* 0x0000000210007986 */ /* 0x000fe2000c101924 */
[----:B------:R-:W-:Y:S05]  /*0610*/  EXIT ;  /* 0x000000000000794d */ /* 0x000fea0003800000 */
.L_x_6:
[----:B------:R-:W-:-:S00]  /*0620*/  BRA `(.L_x_6) ;  /* 0xfffffffc00fc7947 */ /* 0x000fc0000383ffff */
[----:B------:R-:W-:-:S00]  /*0630*/  NOP ;  /* 0x0000000000007918 */ /* 0x000fc00000000000 */
        /* <DEDUP_REMOVED lines=12> */
.L_x_7:


//--------------------- .nv.global.init           --------------------------
	.section	.nv.global.init,"aw",@progbits
.nv.global.init:
	.type		$str,@object
	.size		$str,(.L_3 - $str)
$str:
        /*0000*/ 	.byte	0x73, 0x75, 0x62, 0x74, 0x6f, 0x74, 0x61, 0x6c, 0x20, 0x69, 0x73, 0x3a, 0x20, 0x25, 0x64, 0x00
.L_3:


//--------------------- .nv.shared._Z18PerElement_AtimesBPiS_S_ --------------------------
	.section	.nv.shared._Z18PerElement_AtimesBPiS_S_,"aw",@nobits
	.sectionflags	@""
	.align	4
.nv.shared._Z18PerElement_AtimesBPiS_S_:
	.zero		1032


//--------------------- .nv.shared.reserved.0     --------------------------
	.section	.nv.shared.reserved.0,"aw",@nobits
	.weak		__nv_reservedSMEM_offset_0_alias
	.size		__nv_reservedSMEM_offset_0_alias, 0, 64
	.other		__nv_reservedSMEM_offset_0_alias,@"STO_CUDA_RESERVED_SHARED STV_DEFAULT"
__nv_reservedSMEM_offset_0_alias:
	.zero		0
	.zero		64


//--------------------- .nv.global                --------------------------
	.section	.nv.global,"aw",@nobits
	.align	4
.nv.global:
	.type		c,@object
	.size		c,(a - c)
	.other		c,@"STV_DEFAULT STO_CUDA_MANAGED"
c:
	.zero		32
	.type		a,@object
	.size		a,(b - a)
	.other		a,@"STV_DEFAULT STO_CUDA_MANAGED"
a:
	.zero		32
	.type		b,@object
	.size		b,(.L_1 - b)
	.other		b,@"STV_DEFAULT STO_CUDA_MANAGED"
b:
	.zero		32
.L_1:


//--------------------- .nv.constant0._Z18PerElement_AtimesBPiS_S_ --------------------------
	.section	.nv.constant0._Z18PerElement_AtimesBPiS_S_,"a",@progbits
	.sectionflags	@""
	.align	4
.nv.constant0._Z18PerElement_AtimesBPiS_S_:
	.zero		920


//--------------------- SYMBOLS --------------------------

	.type		.nv.reservedSmem.offset0,@object
	.size		.nv.reservedSmem.offset0,0x4
	.type		.nv.reservedSmem.cap,@object
	.size		.nv.reservedSmem.cap,0x4
	.type		vprintf,@function
